//
// Generated by NVIDIA NVVM Compiler
//
// Compiler Build ID: CL-36424714
// Cuda compilation tools, release 13.0, V13.0.88
// Based on NVVM 20.0.0
//

.version 9.0
.target sm_100
.address_size 64

	// .globl	_Z4loopv
.extern .func  (.param .b32 func_retval0) vprintf
(
	.param .b64 vprintf_param_0,
	.param .b64 vprintf_param_1
)
;
.global .align 1 .b8 $str[29] = {84, 104, 105, 115, 32, 105, 115, 32, 105, 116, 101, 114, 97, 116, 105, 111, 110, 32, 110, 117, 109, 98, 101, 114, 32, 37, 100, 10};

.visible .entry _Z4loopv()
{
	.local .align 8 .b8 	__local_depot0[8];
	.reg .b64 	%SP;
	.reg .b64 	%SPL;
	.reg .b32 	%r<7>;
	.reg .b64 	%rd<5>;

	mov.u64 	%SPL, __local_depot0;
	cvta.local.u64 	%SP, %SPL;
	add.u64 	%rd1, %SP, 0;
	add.u64 	%rd2, %SPL, 0;
	mov.u32 	%r1, %tid.x;
	mov.u32 	%r2, %ntid.x;
	mov.u32 	%r3, %ctaid.x;
	mad.lo.s32 	%r4, %r2, %r3, %r1;
	st.local.u32 	[%rd2], %r4;
	mov.u64 	%rd3, $str;
	cvta.global.u64 	%rd4, %rd3;
	{ // callseq 0, 0
	.param .b64 param0;
	st.param.b64 	[param0], %rd4;
	.param .b64 param1;
	st.param.b64 	[param1], %rd1;
	.param .b32 retval0;
	call.uni (retval0), 
	vprintf, 
	(
	param0, 
	param1
	);
	ld.param.b32 	%r5, [retval0];
	} // callseq 0
	ret;

}


// ===== COMPILED SASS (sm_100) =====

	.target	sm_100

	.elftype	@"ET_EXEC"


//--------------------- .note.nv.tkinfo           --------------------------
	.section	.note.nv.tkinfo,"",@"SHT_NOTE"
	.sectionflags	@"SHF_NOTE_NV_TKINFO"
	.tkinfo
        /*0018*/ 	.word	0x00000002
        /*0030*/ 	.string	""
        /*0030*/ 	.string	"ptxas"
        /*0030*/ 	.string	"Cuda compilation tools, release 13.0, V13.0.88"
        /*0030*/ 	.string	"Build cuda_13.0.r13.0/compiler.36424714_0"
        /*0030*/ 	.string	"-arch sm_100 -m 64 "



//--------------------- .note.nv.cuinfo           --------------------------
	.section	.note.nv.cuinfo,"",@"SHT_NOTE"
	.sectionflags	@"SHF_NOTE_NV_CUINFO"
        /*0018*/ 	.short	0x0002
        /*001a*/ 	.short	0x0064
        /*001c*/ 	.short	0x0082
	.zero		2


//--------------------- .nv.info                  --------------------------
	.section	.nv.info,"",@"SHT_CUDA_INFO"
	.align	4


	//----- nvinfo : EIATTR_REGCOUNT
	.align		4
        /*0000*/ 	.byte	0x04, 0x2f
        /*0002*/ 	.short	(.L_2 - .L_1)
	.align		4
.L_1:
        /*0004*/ 	.word	index@(_Z4loopv)
        /*0008*/ 	.word	0x00000018


	//----- nvinfo : EIATTR_FRAME_SIZE
	.align		4
.L_2:
        /*000c*/ 	.byte	0x04, 0x11
        /*000e*/ 	.short	(.L_4 - .L_3)
	.align		4
.L_3:
        /*0010*/ 	.word	index@(_Z4loopv)
        /*0014*/ 	.word	0x00000008


	//----- nvinfo : EIATTR_MIN_STACK_SIZE
	.align		4
.L_4:
        /*0018*/ 	.byte	0x04, 0x12
        /*001a*/ 	.short	(.L_6 - .L_5)
	.align		4
.L_5:
        /*001c*/ 	.word	index@(_Z4loopv)
        /*0020*/ 	.word	0x00000008
.L_6:


//--------------------- .nv.compat                --------------------------
	.section	.nv.compat,"",@"SHT_CUDA_COMPAT_INFO"
	.align	4
        /*0000*/ 	.byte	0x02, 0x09, 0x00, 0x00, 0x02, 0x02, 0x01, 0x00, 0x02, 0x05, 0x05, 0x00, 0x03, 0x07, 0x01, 0x01
        /*0010*/ 	.byte	0x02, 0x03, 0x00, 0x00, 0x02, 0x06, 0x01, 0x00, 0x04, 0x0b, 0x08, 0x00, 0x09, 0x00, 0x00, 0x00
        /*0020*/ 	.byte	0x00, 0x00, 0x00, 0x00


//--------------------- .nv.info._Z4loopv         --------------------------
	.section	.nv.info._Z4loopv,"",@"SHT_CUDA_INFO"
	.sectionflags	@""
	.align	4


	//----- nvinfo : EIATTR_CUDA_API_VERSION
	.align		4
        /*0000*/ 	.byte	0x04, 0x37
        /*0002*/ 	.short	(.L_8 - .L_7)
.L_7:
        /*0004*/ 	.word	0x00000082


	//----- nvinfo : EIATTR_SPARSE_MMA_MASK
	.align		4
.L_8:
        /*0008*/ 	.byte	0x03, 0x50
        /*000a*/ 	.short	0x0000


	//----- nvinfo : EIATTR_MAXREG_COUNT
	.align		4
        /*000c*/ 	.byte	0x03, 0x1b
        /*000e*/ 	.short	0x00ff


	//----- nvinfo : EIATTR_EXTERNS
	.align		4
        /*0010*/ 	.byte	0x04, 0x0f
        /*0012*/ 	.short	(.L_10 - .L_9)


	//   ....[0]....
	.align		4
.L_9:
        /*0014*/ 	.word	index@(vprintf)


	//----- nvinfo : EIATTR_MERCURY_ISA_VERSION
	.align		4
.L_10:
        /*0018*/ 	.byte	0x03, 0x5f
        /*001a*/ 	.short	0x0101


	//----- nvinfo : EIATTR_VRC_CTA_INIT_COUNT
	.align		4
        /*001c*/ 	.byte	0x02, 0x4a
	.zero		1
	.zero		1


	//----- nvinfo : EIATTR_SYSCALL_OFFSETS
	.align		4
        /*0020*/ 	.byte	0x04, 0x46
        /*0022*/ 	.short	(.L_12 - .L_11)


	//   ....[0]....
.L_11:
        /*0024*/ 	.word	0x00000110


	//----- nvinfo : EIATTR_EXIT_INSTR_OFFSETS
	.align		4
.L_12:
        /*0028*/ 	.byte	0x04, 0x1c
        /*002a*/ 	.short	(.L_14 - .L_13)


	//   ....[0]....
.L_13:
        /*002c*/ 	.word	0x00000120


	//----- nvinfo : EIATTR_SW_WAR
	.align		4
.L_14:
        /*0030*/ 	.byte	0x04, 0x36
        /*0032*/ 	.short	(.L_16 - .L_15)
.L_15:
        /*0034*/ 	.word	0x00000008
.L_16:


//--------------------- .nv.callgraph             --------------------------
	.section	.nv.callgraph,"",@"SHT_CUDA_CALLGRAPH"
	.align	4
	.sectionentsize	8
	.align		4
        /*0000*/ 	.word	0x00000000
	.align		4
        /*0004*/ 	.word	0xffffffff
	.align		4
        /*0008*/ 	.word	index@(_Z4loopv)
	.align		4
        /*000c*/ 	.word	index@(vprintf)
	.align		4
        /*0010*/ 	.word	0x00000000
	.align		4
        /*0014*/ 	.word	0xfffffffe
	.align		4
        /*0018*/ 	.word	0x00000000
	.align		4
        /*001c*/ 	.word	0xfffffffd
	.align		4
        /*0020*/ 	.word	0x00000000
	.align		4
        /*0024*/ 	.word	0xfffffffc


//--------------------- .nv.constant4             --------------------------
	.section	.nv.constant4,"a",@progbits
	.align	8
	.align		8
.nv.constant4:
        /*0000*/ 	.dword	vprintf
	.align		8
        /*0008*/ 	.dword	$str


//--------------------- .text._Z4loopv            --------------------------
	.section	.text._Z4loopv,"ax",@progbits
	.align	128
        .global         _Z4loopv
        .type           _Z4loopv,@function
        .size           _Z4loopv,(.L_x_2 - _Z4loopv)
        .other          _Z4loopv,@"STO_CUDA_ENTRY STV_DEFAULT"
_Z4loopv:
.text._Z4loopv:
[----:B------:R-:W0:Y:S01]  /*0000*/  LDC R1, c[0x0][0x37c] ;  /* 0x0000df00ff017b82 */ /* 0x000e220000000800 */
[----:B------:R-:W1:Y:S01]  /*0010*/  S2R R0, SR_TID.X ;  /* 0x0000000000007919 */ /* 0x000e620000002100 */
[----:B------:R-:W2:Y:S01]  /*0020*/  LDCU UR5, c[0x0][0x2fc] ;  /* 0x00005f80ff0577ac */ /* 0x000ea20008000800 */
[----:B------:R-:W-:Y:S01]  /*0030*/  MOV R2, 0x0 ;  /* 0x0000000000027802 */ /* 0x000fe20000000f00 */
[----:B0-----:R-:W-:Y:S01]  /*0040*/  VIADD R1, R1, 0xfffffff8 ;  /* 0xfffffff801017836 */ /* 0x001fe20000000000 */
[----:B------:R-:W1:Y:S01]  /*0050*/  S2R R3, SR_CTAID.X ;  /* 0x0000000000037919 */ /* 0x000e620000002500 */
[----:B------:R-:W1:Y:S01]  /*0060*/  LDCU UR6, c[0x0][0x360] ;  /* 0x00006c00ff0677ac */ /* 0x000e620008000800 */
[----:B------:R-:W0:Y:S02]  /*0070*/  LDCU UR4, c[0x0][0x2f8] ;  /* 0x00005f00ff0477ac */ /* 0x000e240008000800 */
[----:B0-----:R-:W-:-:S05]  /*0080*/  IADD3 R6, P0, PT, R1, UR4, RZ ;  /* 0x0000000401067c10 */ /* 0x001fca000ff1e0ff */
[----:B--2---:R-:W-:Y:S02]  /*0090*/  IMAD.X R7, RZ, RZ, UR5, P0 ;  /* 0x00000005ff077e24 */ /* 0x004fe400080e06ff */
[----:B-1----:R-:W-:Y:S01]  /*00a0*/  IMAD R0, R3, UR6, R0 ;  /* 0x0000000603007c24 */ /* 0x002fe2000f8e0200 */
[----:B------:R-:W0:Y:S01]  /*00b0*/  LDCU.64 UR6, c[0x4][0x8] ;  /* 0x01000100ff0677ac */ /* 0x000e220008000a00 */
[----:B------:R-:W1:Y:S03]  /*00c0*/  LDC.64 R2, c[0x4][R2] ;  /* 0x0100000002027b82 */ /* 0x000e660000000a00 */
[----:B------:R2:W-:Y:S01]  /*00d0*/  STL [R1], R0 ;  /* 0x0000000001007387 */ /* 0x0005e20000100800 */
[----:B0-----:R-:W-:Y:S01]  /*00e0*/  IMAD.U32 R4, RZ, RZ, UR6 ;  /* 0x00000006ff047e24 */ /* 0x001fe2000f8e00ff */
[----:B--2---:R-:W-:-:S07]  /*00f0*/  MOV R5, UR7 ;  /* 0x0000000700057c02 */ /* 0x004fce0008000f00 */
[----:B------:R-:W-:-:S07]  /*0100*/  LEPC R20, `(.L_x_0) ;  /* 0x000000001014794e */ /* 0x000fce0000000000 */
[----:B-1----:R-:W-:Y:S05]  /*0110*/  CALL.ABS.NOINC R2 ;  /* 0x0000000002007343 */ /* 0x002fea0003c00000 */
.L_x_0:
[----:B------:R-:W-:Y:S05]  /*0120*/  EXIT ;  /* 0x000000000000794d */ /* 0x000fea0003800000 */
.L_x_1:
[----:B------:R-:W-:-:S00]  /*0130*/  BRA `(.L_x_1) ;  /* 0xfffffffc00fc7947 */ /* 0x000fc0000383ffff */
[----:B------:R-:W-:-:S00]  /*0140*/  NOP ;  /* 0x0000000000007918 */ /* 0x000fc00000000000 */
        /* <DEDUP_REMOVED lines=11> */
.L_x_2:


//--------------------- .nv.global.init           --------------------------
	.section	.nv.global.init,"aw",@progbits
.nv.global.init:
	.type		$str,@object
	.size		$str,(.L_0 - $str)
$str:
        /*0000*/ 	.byte	0x54, 0x68, 0x69, 0x73, 0x20, 0x69, 0x73, 0x20, 0x69, 0x74, 0x65, 0x72, 0x61, 0x74, 0x69, 0x6f
        /*0010*/ 	.byte	0x6e, 0x20, 0x6e, 0x75, 0x6d, 0x62, 0x65, 0x72, 0x20, 0x25, 0x64, 0x0a, 0x00
.L_0:


//--------------------- .nv.shared.reserved.0     --------------------------
	.section	.nv.shared.reserved.0,"aw",@nobits
	.weak		__nv_reservedSMEM_offset_0_alias
	.size		__nv_reservedSMEM_offset_0_alias, 0, 64
	.other		__nv_reservedSMEM_offset_0_alias,@"STO_CUDA_RESERVED_SHARED STV_DEFAULT"
__nv_reservedSMEM_offset_0_alias:
	.zero		0
	.zero		64


//--------------------- .nv.constant0._Z4loopv    --------------------------
	.section	.nv.constant0._Z4loopv,"a",@progbits
	.sectionflags	@""
	.align	4
.nv.constant0._Z4loopv:
	.zero		896


//--------------------- SYMBOLS --------------------------

	.type		.nv.reservedSmem.offset0,@object
	.size		.nv.reservedSmem.offset0,0x4
	.type		vprintf,@function
